//
// Generated by NVIDIA NVVM Compiler
//
// Compiler Build ID: CL-36424714
// Cuda compilation tools, release 13.0, V13.0.88
// Based on NVVM 20.0.0
//

.version 9.0
.target sm_100
.address_size 64

	// .globl	_Z10testKernelPi

.visible .entry _Z10testKernelPi(
	.param .u64 .ptr .align 1 _Z10testKernelPi_param_0
)
{
	.reg .b32 	%r<7>;
	.reg .b64 	%rd<5>;

	ld.param.u64 	%rd1, [_Z10testKernelPi_param_0];
	cvta.to.global.u64 	%rd2, %rd1;
	mov.u32 	%r1, %tid.x;
	mov.u32 	%r2, %ctaid.x;
	mov.u32 	%r3, %ntid.x;
	mad.lo.s32 	%r4, %r2, %r3, %r1;
	mul.wide.s32 	%rd3, %r4, 4;
	add.s64 	%rd4, %rd2, %rd3;
	ld.global.u32 	%r5, [%rd4];
	add.s32 	%r6, %r5, 1;
	st.global.u32 	[%rd4], %r6;
	ret;

}


// ===== COMPILED SASS (sm_100) =====

	.target	sm_100

	.elftype	@"ET_EXEC"


//--------------------- .note.nv.tkinfo           --------------------------
	.section	.note.nv.tkinfo,"",@"SHT_NOTE"
	.sectionflags	@"SHF_NOTE_NV_TKINFO"
	.tkinfo
        /*0018*/ 	.word	0x00000002
        /*0030*/ 	.string	""
        /*0030*/ 	.string	"ptxas"
        /*0030*/ 	.string	"Cuda compilation tools, release 13.0, V13.0.88"
        /*0030*/ 	.string	"Build cuda_13.0.r13.0/compiler.36424714_0"
        /*0030*/ 	.string	"-arch sm_100 -m 64 "



//--------------------- .note.nv.cuinfo           --------------------------
	.section	.note.nv.cuinfo,"",@"SHT_NOTE"
	.sectionflags	@"SHF_NOTE_NV_CUINFO"
        /*0018*/ 	.short	0x0002
        /*001a*/ 	.short	0x0064
        /*001c*/ 	.short	0x0082
	.zero		2


//--------------------- .nv.info                  --------------------------
	.section	.nv.info,"",@"SHT_CUDA_INFO"
	.align	4


	//----- nvinfo : EIATTR_REGCOUNT
	.align		4
        /*0000*/ 	.byte	0x04, 0x2f
        /*0002*/ 	.short	(.L_1 - .L_0)
	.align		4
.L_0:
        /*0004*/ 	.word	index@(_Z10testKernelPi)
        /*0008*/ 	.word	0x00000008


	//----- nvinfo : EIATTR_FRAME_SIZE
	.align		4
.L_1:
        /*000c*/ 	.byte	0x04, 0x11
        /*000e*/ 	.short	(.L_3 - .L_2)
	.align		4
.L_2:
        /*0010*/ 	.word	index@(_Z10testKernelPi)
        /*0014*/ 	.word	0x00000000


	//----- nvinfo : EIATTR_MIN_STACK_SIZE
	.align		4
.L_3:
        /*0018*/ 	.byte	0x04, 0x12
        /*001a*/ 	.short	(.L_5 - .L_4)
	.align		4
.L_4:
        /*001c*/ 	.word	index@(_Z10testKernelPi)
        /*0020*/ 	.word	0x00000000
.L_5:


//--------------------- .nv.compat                --------------------------
	.section	.nv.compat,"",@"SHT_CUDA_COMPAT_INFO"
	.align	4
        /*0000*/ 	.byte	0x02, 0x09, 0x00, 0x00, 0x02, 0x02, 0x01, 0x00, 0x02, 0x05, 0x05, 0x00, 0x03, 0x07, 0x01, 0x01
        /*0010*/ 	.byte	0x02, 0x03, 0x00, 0x00, 0x02, 0x06, 0x01, 0x00, 0x04, 0x0b, 0x08, 0x00, 0x09, 0x00, 0x00, 0x00
        /*0020*/ 	.byte	0x00, 0x00, 0x00, 0x00


//--------------------- .nv.info._Z10testKernelPi --------------------------
	.section	.nv.info._Z10testKernelPi,"",@"SHT_CUDA_INFO"
	.sectionflags	@""
	.align	4


	//----- nvinfo : EIATTR_CUDA_API_VERSION
	.align		4
        /*0000*/ 	.byte	0x04, 0x37
        /*0002*/ 	.short	(.L_7 - .L_6)
.L_6:
        /*0004*/ 	.word	0x00000082


	//----- nvinfo : EIATTR_KPARAM_INFO
	.align		4
.L_7:
        /*0008*/ 	.byte	0x04, 0x17
        /*000a*/ 	.short	(.L_9 - .L_8)
.L_8:
        /*000c*/ 	.word	0x00000000
        /*0010*/ 	.short	0x0000
        /*0012*/ 	.short	0x0000
        /*0014*/ 	.byte	0x00, 0xf5, 0x21, 0x00


	//----- nvinfo : EIATTR_SPARSE_MMA_MASK
	.align		4
.L_9:
        /*0018*/ 	.byte	0x03, 0x50
        /*001a*/ 	.short	0x0000


	//----- nvinfo : EIATTR_MAXREG_COUNT
	.align		4
        /*001c*/ 	.byte	0x03, 0x1b
        /*001e*/ 	.short	0x00ff


	//----- nvinfo : EIATTR_MERCURY_ISA_VERSION
	.align		4
        /*0020*/ 	.byte	0x03, 0x5f
        /*0022*/ 	.short	0x0101


	//----- nvinfo : EIATTR_VRC_CTA_INIT_COUNT
	.align		4
        /*0024*/ 	.byte	0x02, 0x4a
	.zero		1
	.zero		1


	//----- nvinfo : EIATTR_EXIT_INSTR_OFFSETS
	.align		4
        /*0028*/ 	.byte	0x04, 0x1c
        /*002a*/ 	.short	(.L_11 - .L_10)


	//   ....[0]....
.L_10:
        /*002c*/ 	.word	0x000000b0


	//----- nvinfo : EIATTR_CBANK_PARAM_SIZE
	.align		4
.L_11:
        /*0030*/ 	.byte	0x03, 0x19
        /*0032*/ 	.short	0x0008


	//----- nvinfo : EIATTR_PARAM_CBANK
	.align		4
        /*0034*/ 	.byte	0x04, 0x0a
        /*0036*/ 	.short	(.L_13 - .L_12)
	.align		4
.L_12:
        /*0038*/ 	.word	index@(.nv.constant0._Z10testKernelPi)
        /*003c*/ 	.short	0x0380
        /*003e*/ 	.short	0x0008


	//----- nvinfo : EIATTR_SW_WAR
	.align		4
.L_13:
        /*0040*/ 	.byte	0x04, 0x36
        /*0042*/ 	.short	(.L_15 - .L_14)
.L_14:
        /*0044*/ 	.word	0x00000008
.L_15:


//--------------------- .nv.callgraph             --------------------------
	.section	.nv.callgraph,"",@"SHT_CUDA_CALLGRAPH"
	.align	4
	.sectionentsize	8
	.align		4
        /*0000*/ 	.word	0x00000000
	.align		4
        /*0004*/ 	.word	0xffffffff
	.align		4
        /*0008*/ 	.word	0x00000000
	.align		4
        /*000c*/ 	.word	0xfffffffe
	.align		4
        /*0010*/ 	.word	0x00000000
	.align		4
        /*0014*/ 	.word	0xfffffffd
	.align		4
        /*0018*/ 	.word	0x00000000
	.align		4
        /*001c*/ 	.word	0xfffffffc


//--------------------- .text._Z10testKernelPi    --------------------------
	.section	.text._Z10testKernelPi,"ax",@progbits
	.align	128
        .global         _Z10testKernelPi
        .type           _Z10testKernelPi,@function
        .size           _Z10testKernelPi,(.L_x_1 - _Z10testKernelPi)
        .other          _Z10testKernelPi,@"STO_CUDA_ENTRY STV_DEFAULT"
_Z10testKernelPi:
.text._Z10testKernelPi:
[----:B------:R-:W-:Y:S01]  /*0000*/  LDC R1, c[0x0][0x37c] ;  /* 0x0000df00ff017b82 */ /* 0x000fe20000000800 */
[----:B------:R-:W0:Y:S07]  /*0010*/  S2R R5, SR_TID.X ;  /* 0x0000000000057919 */ /* 0x000e2e0000002100 */
[----:B------:R-:W0:Y:S01]  /*0020*/  S2UR UR6, SR_CTAID.X ;  /* 0x00000000000679c3 */ /* 0x000e220000002500 */
[----:B------:R-:W1:Y:S07]  /*0030*/  LDCU.64 UR4, c[0x0][0x358] ;  /* 0x00006b00ff0477ac */ /* 0x000e6e0008000a00 */
[----:B------:R-:W0:Y:S08]  /*0040*/  LDC R0, c[0x0][0x360] ;  /* 0x0000d800ff007b82 */ /* 0x000e300000000800 */
[----:B------:R-:W2:Y:S01]  /*0050*/  LDC.64 R2, c[0x0][0x380] ;  /* 0x0000e000ff027b82 */ /* 0x000ea20000000a00 */
[----:B0-----:R-:W-:-:S04]  /*0060*/  IMAD R5, R0, UR6, R5 ;  /* 0x0000000600057c24 */ /* 0x001fc8000f8e0205 */
[----:B--2---:R-:W-:-:S05]  /*0070*/  IMAD.WIDE R2, R5, 0x4, R2 ;  /* 0x0000000405027825 */ /* 0x004fca00078e0202 */
[----:B-1----:R-:W2:Y:S02]  /*0080*/  LDG.E R0, desc[UR4][R2.64] ;  /* 0x0000000402007981 */ /* 0x002ea4000c1e1900 */
[----:B--2---:R-:W-:-:S05]  /*0090*/  IADD3 R5, PT, PT, R0, 0x1, RZ ;  /* 0x0000000100057810 */ /* 0x004fca0007ffe0ff */
[----:B------:R-:W-:Y:S01]  /*00a0*/  STG.E desc[UR4][R2.64], R5 ;  /* 0x0000000502007986 */ /* 0x000fe2000c101904 */
[----:B------:R-:W-:Y:S05]  /*00b0*/  EXIT ;  /* 0x000000000000794d */ /* 0x000fea0003800000 */
.L_x_0:
[----:B------:R-:W-:-:S00]  /*00c0*/  BRA `(.L_x_0) ;  /* 0xfffffffc00fc7947 */ /* 0x000fc0000383ffff */
[----:B------:R-:W-:-:S00]  /*00d0*/  NOP ;  /* 0x0000000000007918 */ /* 0x000fc00000000000 */
        /* <DEDUP_REMOVED lines=10> */
.L_x_1:


//--------------------- .nv.shared.reserved.0     --------------------------
	.section	.nv.shared.reserved.0,"aw",@nobits
	.weak		__nv_reservedSMEM_offset_0_alias
	.size		__nv_reservedSMEM_offset_0_alias, 0, 64
	.other		__nv_reservedSMEM_offset_0_alias,@"STO_CUDA_RESERVED_SHARED STV_DEFAULT"
__nv_reservedSMEM_offset_0_alias:
	.zero		0
	.zero		64


//--------------------- .nv.constant0._Z10testKernelPi --------------------------
	.section	.nv.constant0._Z10testKernelPi,"a",@progbits
	.sectionflags	@""
	.align	4
.nv.constant0._Z10testKernelPi:
	.zero		904


//--------------------- SYMBOLS --------------------------

	.type		.nv.reservedSmem.offset0,@object
	.size		.nv.reservedSmem.offset0,0x4
